//
// Generated by NVIDIA NVVM Compiler
//
// Compiler Build ID: CL-36424714
// Cuda compilation tools, release 13.0, V13.0.88
// Based on NVVM 20.0.0
//

.version 9.0
.target sm_100
.address_size 64

	// .globl	_Z5myexpPf

.visible .entry _Z5myexpPf(
	.param .u64 .ptr .align 1 _Z5myexpPf_param_0
)
{
	.reg .b32 	%r<4>;
	.reg .b32 	%f<14>;
	.reg .b64 	%rd<5>;

	ld.param.u64 	%rd1, [_Z5myexpPf_param_0];
	cvta.to.global.u64 	%rd2, %rd1;
	mov.u32 	%r1, %tid.x;
	mul.wide.u32 	%rd3, %r1, 4;
	add.s64 	%rd4, %rd2, %rd3;
	ld.global.f32 	%f1, [%rd4];
	fma.rn.f32 	%f2, %f1, 0f3BBB989D, 0f3F000000;
	cvt.sat.f32.f32 	%f3, %f2;
	mov.f32 	%f4, 0f4B400001;
	mov.f32 	%f5, 0f437C0000;
	fma.rm.f32 	%f6, %f3, %f5, %f4;
	add.f32 	%f7, %f6, 0fCB40007F;
	neg.f32 	%f8, %f7;
	fma.rn.f32 	%f9, %f1, 0f3FB8AA3B, %f8;
	fma.rn.f32 	%f10, %f1, 0f32A57060, %f9;
	mov.b32 	%r2, %f6;
	shl.b32 	%r3, %r2, 23;
	mov.b32 	%f11, %r3;
	ex2.approx.ftz.f32 	%f12, %f10;
	mul.f32 	%f13, %f12, %f11;
	st.global.f32 	[%rd4], %f13;
	ret;

}


// ===== COMPILED SASS (sm_100) =====

	.target	sm_100

	.elftype	@"ET_EXEC"


//--------------------- .note.nv.tkinfo           --------------------------
	.section	.note.nv.tkinfo,"",@"SHT_NOTE"
	.sectionflags	@"SHF_NOTE_NV_TKINFO"
	.tkinfo
        /*0018*/ 	.word	0x00000002
        /*0030*/ 	.string	""
        /*0030*/ 	.string	"ptxas"
        /*0030*/ 	.string	"Cuda compilation tools, release 13.0, V13.0.88"
        /*0030*/ 	.string	"Build cuda_13.0.r13.0/compiler.36424714_0"
        /*0030*/ 	.string	"-arch sm_100 -m 64 "



//--------------------- .note.nv.cuinfo           --------------------------
	.section	.note.nv.cuinfo,"",@"SHT_NOTE"
	.sectionflags	@"SHF_NOTE_NV_CUINFO"
        /*0018*/ 	.short	0x0002
        /*001a*/ 	.short	0x0064
        /*001c*/ 	.short	0x0082
	.zero		2


//--------------------- .nv.info                  --------------------------
	.section	.nv.info,"",@"SHT_CUDA_INFO"
	.align	4


	//----- nvinfo : EIATTR_REGCOUNT
	.align		4
        /*0000*/ 	.byte	0x04, 0x2f
        /*0002*/ 	.short	(.L_1 - .L_0)
	.align		4
.L_0:
        /*0004*/ 	.word	index@(_Z5myexpPf)
        /*0008*/ 	.word	0x0000000a


	//----- nvinfo : EIATTR_FRAME_SIZE
	.align		4
.L_1:
        /*000c*/ 	.byte	0x04, 0x11
        /*000e*/ 	.short	(.L_3 - .L_2)
	.align		4
.L_2:
        /*0010*/ 	.word	index@(_Z5myexpPf)
        /*0014*/ 	.word	0x00000000


	//----- nvinfo : EIATTR_MIN_STACK_SIZE
	.align		4
.L_3:
        /*0018*/ 	.byte	0x04, 0x12
        /*001a*/ 	.short	(.L_5 - .L_4)
	.align		4
.L_4:
        /*001c*/ 	.word	index@(_Z5myexpPf)
        /*0020*/ 	.word	0x00000000
.L_5:


//--------------------- .nv.compat                --------------------------
	.section	.nv.compat,"",@"SHT_CUDA_COMPAT_INFO"
	.align	4
        /*0000*/ 	.byte	0x02, 0x09, 0x00, 0x00, 0x02, 0x02, 0x01, 0x00, 0x02, 0x05, 0x05, 0x00, 0x03, 0x07, 0x01, 0x01
        /*0010*/ 	.byte	0x02, 0x03, 0x00, 0x00, 0x02, 0x06, 0x01, 0x00, 0x04, 0x0b, 0x08, 0x00, 0x09, 0x00, 0x00, 0x00
        /*0020*/ 	.byte	0x00, 0x00, 0x00, 0x00


//--------------------- .nv.info._Z5myexpPf       --------------------------
	.section	.nv.info._Z5myexpPf,"",@"SHT_CUDA_INFO"
	.sectionflags	@""
	.align	4


	//----- nvinfo : EIATTR_CUDA_API_VERSION
	.align		4
        /*0000*/ 	.byte	0x04, 0x37
        /*0002*/ 	.short	(.L_7 - .L_6)
.L_6:
        /*0004*/ 	.word	0x00000082


	//----- nvinfo : EIATTR_KPARAM_INFO
	.align		4
.L_7:
        /*0008*/ 	.byte	0x04, 0x17
        /*000a*/ 	.short	(.L_9 - .L_8)
.L_8:
        /*000c*/ 	.word	0x00000000
        /*0010*/ 	.short	0x0000
        /*0012*/ 	.short	0x0000
        /*0014*/ 	.byte	0x00, 0xf5, 0x21, 0x00


	//----- nvinfo : EIATTR_SPARSE_MMA_MASK
	.align		4
.L_9:
        /*0018*/ 	.byte	0x03, 0x50
        /*001a*/ 	.short	0x0000


	//----- nvinfo : EIATTR_MAXREG_COUNT
	.align		4
        /*001c*/ 	.byte	0x03, 0x1b
        /*001e*/ 	.short	0x00ff


	//----- nvinfo : EIATTR_MERCURY_ISA_VERSION
	.align		4
        /*0020*/ 	.byte	0x03, 0x5f
        /*0022*/ 	.short	0x0101


	//----- nvinfo : EIATTR_VRC_CTA_INIT_COUNT
	.align		4
        /*0024*/ 	.byte	0x02, 0x4a
	.zero		1
	.zero		1


	//----- nvinfo : EIATTR_EXIT_INSTR_OFFSETS
	.align		4
        /*0028*/ 	.byte	0x04, 0x1c
        /*002a*/ 	.short	(.L_11 - .L_10)


	//   ....[0]....
.L_10:
        /*002c*/ 	.word	0x00000110


	//----- nvinfo : EIATTR_CBANK_PARAM_SIZE
	.align		4
.L_11:
        /*0030*/ 	.byte	0x03, 0x19
        /*0032*/ 	.short	0x0008


	//----- nvinfo : EIATTR_PARAM_CBANK
	.align		4
        /*0034*/ 	.byte	0x04, 0x0a
        /*0036*/ 	.short	(.L_13 - .L_12)
	.align		4
.L_12:
        /*0038*/ 	.word	index@(.nv.constant0._Z5myexpPf)
        /*003c*/ 	.short	0x0380
        /*003e*/ 	.short	0x0008


	//----- nvinfo : EIATTR_SW_WAR
	.align		4
.L_13:
        /*0040*/ 	.byte	0x04, 0x36
        /*0042*/ 	.short	(.L_15 - .L_14)
.L_14:
        /*0044*/ 	.word	0x00000008
.L_15:


//--------------------- .nv.callgraph             --------------------------
	.section	.nv.callgraph,"",@"SHT_CUDA_CALLGRAPH"
	.align	4
	.sectionentsize	8
	.align		4
        /*0000*/ 	.word	0x00000000
	.align		4
        /*0004*/ 	.word	0xffffffff
	.align		4
        /*0008*/ 	.word	0x00000000
	.align		4
        /*000c*/ 	.word	0xfffffffe
	.align		4
        /*0010*/ 	.word	0x00000000
	.align		4
        /*0014*/ 	.word	0xfffffffd
	.align		4
        /*0018*/ 	.word	0x00000000
	.align		4
        /*001c*/ 	.word	0xfffffffc


//--------------------- .text._Z5myexpPf          --------------------------
	.section	.text._Z5myexpPf,"ax",@progbits
	.align	128
        .global         _Z5myexpPf
        .type           _Z5myexpPf,@function
        .size           _Z5myexpPf,(.L_x_1 - _Z5myexpPf)
        .other          _Z5myexpPf,@"STO_CUDA_ENTRY STV_DEFAULT"
_Z5myexpPf:
.text._Z5myexpPf:
[----:B------:R-:W-:Y:S01]  /*0000*/  LDC R1, c[0x0][0x37c] ;  /* 0x0000df00ff017b82 */ /* 0x000fe20000000800 */
[----:B------:R-:W0:Y:S07]  /*0010*/  S2R R5, SR_TID.X ;  /* 0x0000000000057919 */ /* 0x000e2e0000002100 */
[----:B------:R-:W0:Y:S01]  /*0020*/  LDC.64 R2, c[0x0][0x380] ;  /* 0x0000e000ff027b82 */ /* 0x000e220000000a00 */
[----:B------:R-:W1:Y:S01]  /*0030*/  LDCU.64 UR4, c[0x0][0x358] ;  /* 0x00006b00ff0477ac */ /* 0x000e620008000a00 */
[----:B0-----:R-:W-:-:S05]  /*0040*/  IMAD.WIDE.U32 R2, R5, 0x4, R2 ;  /* 0x0000000405027825 */ /* 0x001fca00078e0002 */
[----:B-1----:R-:W2:Y:S01]  /*0050*/  LDG.E R0, desc[UR4][R2.64] ;  /* 0x0000000402007981 */ /* 0x002ea2000c1e1900 */
[----:B------:R-:W-:Y:S01]  /*0060*/  HFMA2 R5, -RZ, RZ, 0.96630859375, -0.0022525787353515625 ;  /* 0x3bbb989dff057431 */ /* 0x000fe200000001ff */
[----:B------:R-:W-:-:S04]  /*0070*/  MOV R7, 0x437c0000 ;  /* 0x437c000000077802 */ /* 0x000fc80000000f00 */
[----:B--2---:R-:W-:-:S04]  /*0080*/  FFMA.SAT R4, R0, R5, 0.5 ;  /* 0x3f00000000047423 */ /* 0x004fc80000002005 */
[----:B------:R-:W-:-:S04]  /*0090*/  FFMA.RM R4, R4, R7, 12582913 ;  /* 0x4b40000104047423 */ /* 0x000fc80000004007 */
[C---:B------:R-:W-:Y:S01]  /*00a0*/  FADD R5, R4.reuse, -12583039 ;  /* 0xcb40007f04057421 */ /* 0x040fe20000000000 */
[----:B------:R-:W-:-:S03]  /*00b0*/  SHF.L.U32 R4, R4, 0x17, RZ ;  /* 0x0000001704047819 */ /* 0x000fc600000006ff */
[----:B------:R-:W-:-:S04]  /*00c0*/  FFMA R5, R0, 1.4426950216293334961, -R5 ;  /* 0x3fb8aa3b00057823 */ /* 0x000fc80000000805 */
[----:B------:R-:W-:-:S06]  /*00d0*/  FFMA R5, R0, 1.925963033500011079e-08, R5 ;  /* 0x32a5706000057823 */ /* 0x000fcc0000000005 */
[----:B------:R-:W0:Y:S02]  /*00e0*/  MUFU.EX2 R5, R5 ;  /* 0x0000000500057308 */ /* 0x000e240000000800 */
[----:B0-----:R-:W-:-:S05]  /*00f0*/  FMUL R7, R4, R5 ;  /* 0x0000000504077220 */ /* 0x001fca0000400000 */
[----:B------:R-:W-:Y:S01]  /*0100*/  STG.E desc[UR4][R2.64], R7 ;  /* 0x0000000702007986 */ /* 0x000fe2000c101904 */
[----:B------:R-:W-:Y:S05]  /*0110*/  EXIT ;  /* 0x000000000000794d */ /* 0x000fea0003800000 */
.L_x_0:
[----:B------:R-:W-:-:S00]  /*0120*/  BRA `(.L_x_0) ;  /* 0xfffffffc00fc7947 */ /* 0x000fc0000383ffff */
[----:B------:R-:W-:-:S00]  /*0130*/  NOP ;  /* 0x0000000000007918 */ /* 0x000fc00000000000 */
        /* <DEDUP_REMOVED lines=12> */
.L_x_1:


//--------------------- .nv.shared.reserved.0     --------------------------
	.section	.nv.shared.reserved.0,"aw",@nobits
	.weak		__nv_reservedSMEM_offset_0_alias
	.size		__nv_reservedSMEM_offset_0_alias, 0, 64
	.other		__nv_reservedSMEM_offset_0_alias,@"STO_CUDA_RESERVED_SHARED STV_DEFAULT"
__nv_reservedSMEM_offset_0_alias:
	.zero		0
	.zero		64


//--------------------- .nv.constant0._Z5myexpPf  --------------------------
	.section	.nv.constant0._Z5myexpPf,"a",@progbits
	.sectionflags	@""
	.align	4
.nv.constant0._Z5myexpPf:
	.zero		904


//--------------------- SYMBOLS --------------------------

	.type		.nv.reservedSmem.offset0,@object
	.size		.nv.reservedSmem.offset0,0x4
